//
// Generated by NVIDIA NVVM Compiler
//
// Compiler Build ID: CL-36424714
// Cuda compilation tools, release 13.0, V13.0.88
// Based on NVVM 20.0.0
//

.version 9.0
.target sm_100
.address_size 64

	// .globl	_Z14trivial_kernelPfii

.visible .entry _Z14trivial_kernelPfii(
	.param .u64 .ptr .align 1 _Z14trivial_kernelPfii_param_0,
	.param .u32 _Z14trivial_kernelPfii_param_1,
	.param .u32 _Z14trivial_kernelPfii_param_2
)
{
	.reg .pred 	%p<4>;
	.reg .b32 	%r<15>;
	.reg .b64 	%rd<5>;

	ld.param.u64 	%rd1, [_Z14trivial_kernelPfii_param_0];
	ld.param.u32 	%r3, [_Z14trivial_kernelPfii_param_1];
	ld.param.u32 	%r4, [_Z14trivial_kernelPfii_param_2];
	mov.u32 	%r6, %ctaid.x;
	mov.u32 	%r7, %ntid.x;
	mov.u32 	%r8, %tid.x;
	mad.lo.s32 	%r1, %r6, %r7, %r8;
	mov.u32 	%r9, %ctaid.y;
	mov.u32 	%r10, %ntid.y;
	mov.u32 	%r11, %tid.y;
	mad.lo.s32 	%r12, %r9, %r10, %r11;
	setp.ge.s32 	%p1, %r1, %r3;
	setp.ge.s32 	%p2, %r12, %r4;
	or.pred  	%p3, %p1, %p2;
	@%p3 bra 	$L__BB0_2;
	cvta.to.global.u64 	%rd2, %rd1;
	mad.lo.s32 	%r13, %r3, %r12, %r1;
	mul.wide.s32 	%rd3, %r13, 4;
	add.s64 	%rd4, %rd2, %rd3;
	mov.b32 	%r14, 1109917696;
	st.global.u32 	[%rd4], %r14;
$L__BB0_2:
	ret;

}


// ===== COMPILED SASS (sm_100) =====

	.target	sm_100

	.elftype	@"ET_EXEC"


//--------------------- .note.nv.tkinfo           --------------------------
	.section	.note.nv.tkinfo,"",@"SHT_NOTE"
	.sectionflags	@"SHF_NOTE_NV_TKINFO"
	.tkinfo
        /*0018*/ 	.word	0x00000002
        /*0030*/ 	.string	""
        /*0030*/ 	.string	"ptxas"
        /*0030*/ 	.string	"Cuda compilation tools, release 13.0, V13.0.88"
        /*0030*/ 	.string	"Build cuda_13.0.r13.0/compiler.36424714_0"
        /*0030*/ 	.string	"-arch sm_100 -m 64 "



//--------------------- .note.nv.cuinfo           --------------------------
	.section	.note.nv.cuinfo,"",@"SHT_NOTE"
	.sectionflags	@"SHF_NOTE_NV_CUINFO"
        /*0018*/ 	.short	0x0002
        /*001a*/ 	.short	0x0064
        /*001c*/ 	.short	0x0082
	.zero		2


//--------------------- .nv.info                  --------------------------
	.section	.nv.info,"",@"SHT_CUDA_INFO"
	.align	4


	//----- nvinfo : EIATTR_REGCOUNT
	.align		4
        /*0000*/ 	.byte	0x04, 0x2f
        /*0002*/ 	.short	(.L_1 - .L_0)
	.align		4
.L_0:
        /*0004*/ 	.word	index@(_Z14trivial_kernelPfii)
        /*0008*/ 	.word	0x0000000a


	//----- nvinfo : EIATTR_FRAME_SIZE
	.align		4
.L_1:
        /*000c*/ 	.byte	0x04, 0x11
        /*000e*/ 	.short	(.L_3 - .L_2)
	.align		4
.L_2:
        /*0010*/ 	.word	index@(_Z14trivial_kernelPfii)
        /*0014*/ 	.word	0x00000000


	//----- nvinfo : EIATTR_MIN_STACK_SIZE
	.align		4
.L_3:
        /*0018*/ 	.byte	0x04, 0x12
        /*001a*/ 	.short	(.L_5 - .L_4)
	.align		4
.L_4:
        /*001c*/ 	.word	index@(_Z14trivial_kernelPfii)
        /*0020*/ 	.word	0x00000000
.L_5:


//--------------------- .nv.compat                --------------------------
	.section	.nv.compat,"",@"SHT_CUDA_COMPAT_INFO"
	.align	4
        /*0000*/ 	.byte	0x02, 0x09, 0x00, 0x00, 0x02, 0x02, 0x01, 0x00, 0x02, 0x05, 0x05, 0x00, 0x03, 0x07, 0x01, 0x01
        /*0010*/ 	.byte	0x02, 0x03, 0x00, 0x00, 0x02, 0x06, 0x01, 0x00, 0x04, 0x0b, 0x08, 0x00, 0x09, 0x00, 0x00, 0x00
        /*0020*/ 	.byte	0x00, 0x00, 0x00, 0x00


//--------------------- .nv.info._Z14trivial_kernelPfii --------------------------
	.section	.nv.info._Z14trivial_kernelPfii,"",@"SHT_CUDA_INFO"
	.sectionflags	@""
	.align	4


	//----- nvinfo : EIATTR_CUDA_API_VERSION
	.align		4
        /*0000*/ 	.byte	0x04, 0x37
        /*0002*/ 	.short	(.L_7 - .L_6)
.L_6:
        /*0004*/ 	.word	0x00000082


	//----- nvinfo : EIATTR_KPARAM_INFO
	.align		4
.L_7:
        /*0008*/ 	.byte	0x04, 0x17
        /*000a*/ 	.short	(.L_9 - .L_8)
.L_8:
        /*000c*/ 	.word	0x00000000
        /*0010*/ 	.short	0x0002
        /*0012*/ 	.short	0x000c
        /*0014*/ 	.byte	0x00, 0xf0, 0x11, 0x00


	//----- nvinfo : EIATTR_KPARAM_INFO
	.align		4
.L_9:
        /*0018*/ 	.byte	0x04, 0x17
        /*001a*/ 	.short	(.L_11 - .L_10)
.L_10:
        /*001c*/ 	.word	0x00000000
        /*0020*/ 	.short	0x0001
        /*0022*/ 	.short	0x0008
        /*0024*/ 	.byte	0x00, 0xf0, 0x11, 0x00


	//----- nvinfo : EIATTR_KPARAM_INFO
	.align		4
.L_11:
        /*0028*/ 	.byte	0x04, 0x17
        /*002a*/ 	.short	(.L_13 - .L_12)
.L_12:
        /*002c*/ 	.word	0x00000000
        /*0030*/ 	.short	0x0000
        /*0032*/ 	.short	0x0000
        /*0034*/ 	.byte	0x00, 0xf5, 0x21, 0x00


	//----- nvinfo : EIATTR_SPARSE_MMA_MASK
	.align		4
.L_13:
        /*0038*/ 	.byte	0x03, 0x50
        /*003a*/ 	.short	0x0000


	//----- nvinfo : EIATTR_MAXREG_COUNT
	.align		4
        /*003c*/ 	.byte	0x03, 0x1b
        /*003e*/ 	.short	0x00ff


	//----- nvinfo : EIATTR_MERCURY_ISA_VERSION
	.align		4
        /*0040*/ 	.byte	0x03, 0x5f
        /*0042*/ 	.short	0x0101


	//----- nvinfo : EIATTR_VRC_CTA_INIT_COUNT
	.align		4
        /*0044*/ 	.byte	0x02, 0x4a
	.zero		1
	.zero		1


	//----- nvinfo : EIATTR_EXIT_INSTR_OFFSETS
	.align		4
        /*0048*/ 	.byte	0x04, 0x1c
        /*004a*/ 	.short	(.L_15 - .L_14)


	//   ....[0]....
.L_14:
        /*004c*/ 	.word	0x000000c0


	//   ....[1]....
        /*0050*/ 	.word	0x00000130


	//----- nvinfo : EIATTR_CBANK_PARAM_SIZE
	.align		4
.L_15:
        /*0054*/ 	.byte	0x03, 0x19
        /*0056*/ 	.short	0x0010


	//----- nvinfo : EIATTR_PARAM_CBANK
	.align		4
        /*0058*/ 	.byte	0x04, 0x0a
        /*005a*/ 	.short	(.L_17 - .L_16)
	.align		4
.L_16:
        /*005c*/ 	.word	index@(.nv.constant0._Z14trivial_kernelPfii)
        /*0060*/ 	.short	0x0380
        /*0062*/ 	.short	0x0010


	//----- nvinfo : EIATTR_SW_WAR
	.align		4
.L_17:
        /*0064*/ 	.byte	0x04, 0x36
        /*0066*/ 	.short	(.L_19 - .L_18)
.L_18:
        /*0068*/ 	.word	0x00000008
.L_19:


//--------------------- .nv.callgraph             --------------------------
	.section	.nv.callgraph,"",@"SHT_CUDA_CALLGRAPH"
	.align	4
	.sectionentsize	8
	.align		4
        /*0000*/ 	.word	0x00000000
	.align		4
        /*0004*/ 	.word	0xffffffff
	.align		4
        /*0008*/ 	.word	0x00000000
	.align		4
        /*000c*/ 	.word	0xfffffffe
	.align		4
        /*0010*/ 	.word	0x00000000
	.align		4
        /*0014*/ 	.word	0xfffffffd
	.align		4
        /*0018*/ 	.word	0x00000000
	.align		4
        /*001c*/ 	.word	0xfffffffc


//--------------------- .text._Z14trivial_kernelPfii --------------------------
	.section	.text._Z14trivial_kernelPfii,"ax",@progbits
	.align	128
        .global         _Z14trivial_kernelPfii
        .type           _Z14trivial_kernelPfii,@function
        .size           _Z14trivial_kernelPfii,(.L_x_1 - _Z14trivial_kernelPfii)
        .other          _Z14trivial_kernelPfii,@"STO_CUDA_ENTRY STV_DEFAULT"
_Z14trivial_kernelPfii:
.text._Z14trivial_kernelPfii:
[----:B------:R-:W-:Y:S01]  /*0000*/  LDC R1, c[0x0][0x37c] ;  /* 0x0000df00ff017b82 */ /* 0x000fe20000000800 */
[----:B------:R-:W0:Y:S07]  /*0010*/  S2R R2, SR_TID.Y ;  /* 0x0000000000027919 */ /* 0x000e2e0000002200 */
[----:B------:R-:W1:Y:S01]  /*0020*/  LDC R0, c[0x0][0x360] ;  /* 0x0000d800ff007b82 */ /* 0x000e620000000800 */
[----:B------:R-:W2:Y:S01]  /*0030*/  LDCU.64 UR6, c[0x0][0x388] ;  /* 0x00007100ff0677ac */ /* 0x000ea20008000a00 */
[----:B------:R-:W1:Y:S06]  /*0040*/  S2R R3, SR_TID.X ;  /* 0x0000000000037919 */ /* 0x000e6c0000002100 */
[----:B------:R-:W0:Y:S08]  /*0050*/  S2UR UR5, SR_CTAID.Y ;  /* 0x00000000000579c3 */ /* 0x000e300000002600 */
[----:B------:R-:W0:Y:S08]  /*0060*/  LDC R5, c[0x0][0x364] ;  /* 0x0000d900ff057b82 */ /* 0x000e300000000800 */
[----:B------:R-:W1:Y:S01]  /*0070*/  S2UR UR4, SR_CTAID.X ;  /* 0x00000000000479c3 */ /* 0x000e620000002500 */
[----:B0-----:R-:W-:-:S05]  /*0080*/  IMAD R5, R5, UR5, R2 ;  /* 0x0000000505057c24 */ /* 0x001fca000f8e0202 */
[----:B--2---:R-:W-:Y:S01]  /*0090*/  ISETP.GE.AND P0, PT, R5, UR7, PT ;  /* 0x0000000705007c0c */ /* 0x004fe2000bf06270 */
[----:B-1----:R-:W-:-:S05]  /*00a0*/  IMAD R0, R0, UR4, R3 ;  /* 0x0000000400007c24 */ /* 0x002fca000f8e0203 */
[----:B------:R-:W-:-:S13]  /*00b0*/  ISETP.GE.OR P0, PT, R0, UR6, P0 ;  /* 0x0000000600007c0c */ /* 0x000fda0008706670 */
[----:B------:R-:W-:Y:S05]  /*00c0*/  @P0 EXIT ;  /* 0x000000000000094d */ /* 0x000fea0003800000 */
[----:B------:R-:W0:Y:S01]  /*00d0*/  LDC.64 R2, c[0x0][0x380] ;  /* 0x0000e000ff027b82 */ /* 0x000e220000000a00 */
[----:B------:R-:W1:Y:S01]  /*00e0*/  LDCU.64 UR4, c[0x0][0x358] ;  /* 0x00006b00ff0477ac */ /* 0x000e620008000a00 */
[----:B------:R-:W-:Y:S02]  /*00f0*/  IMAD R5, R5, UR6, R0 ;  /* 0x0000000605057c24 */ /* 0x000fe4000f8e0200 */
[----:B------:R-:W-:Y:S02]  /*0100*/  HFMA2 R7, -RZ, RZ, 3.078125, 0 ;  /* 0x42280000ff077431 */ /* 0x000fe400000001ff */
[----:B0-----:R-:W-:-:S05]  /*0110*/  IMAD.WIDE R2, R5, 0x4, R2 ;  /* 0x0000000405027825 */ /* 0x001fca00078e0202 */
[----:B-1----:R-:W-:Y:S01]  /*0120*/  STG.E desc[UR4][R2.64], R7 ;  /* 0x0000000702007986 */ /* 0x002fe2000c101904 */
[----:B------:R-:W-:Y:S05]  /*0130*/  EXIT ;  /* 0x000000000000794d */ /* 0x000fea0003800000 */
.L_x_0:
[----:B------:R-:W-:-:S00]  /*0140*/  BRA `(.L_x_0) ;  /* 0xfffffffc00fc7947 */ /* 0x000fc0000383ffff */
[----:B------:R-:W-:-:S00]  /*0150*/  NOP ;  /* 0x0000000000007918 */ /* 0x000fc00000000000 */
        /* <DEDUP_REMOVED lines=10> */
.L_x_1:


//--------------------- .nv.shared.reserved.0     --------------------------
	.section	.nv.shared.reserved.0,"aw",@nobits
	.weak		__nv_reservedSMEM_offset_0_alias
	.size		__nv_reservedSMEM_offset_0_alias, 0, 64
	.other		__nv_reservedSMEM_offset_0_alias,@"STO_CUDA_RESERVED_SHARED STV_DEFAULT"
__nv_reservedSMEM_offset_0_alias:
	.zero		0
	.zero		64


//--------------------- .nv.constant0._Z14trivial_kernelPfii --------------------------
	.section	.nv.constant0._Z14trivial_kernelPfii,"a",@progbits
	.sectionflags	@""
	.align	4
.nv.constant0._Z14trivial_kernelPfii:
	.zero		912


//--------------------- SYMBOLS --------------------------

	.type		.nv.reservedSmem.offset0,@object
	.size		.nv.reservedSmem.offset0,0x4
